//
// Generated by NVIDIA NVVM Compiler
//
// Compiler Build ID: CL-36424714
// Cuda compilation tools, release 13.0, V13.0.88
// Based on NVVM 20.0.0
//

.version 9.0
.target sm_100
.address_size 64

	// .globl	_Z18addMatricesRowWisePiS_S_

.visible .entry _Z18addMatricesRowWisePiS_S_(
	.param .u64 .ptr .align 1 _Z18addMatricesRowWisePiS_S__param_0,
	.param .u64 .ptr .align 1 _Z18addMatricesRowWisePiS_S__param_1,
	.param .u64 .ptr .align 1 _Z18addMatricesRowWisePiS_S__param_2
)
{
	.reg .pred 	%p<2>;
	.reg .b32 	%r<15>;
	.reg .b64 	%rd<11>;

	ld.param.u64 	%rd1, [_Z18addMatricesRowWisePiS_S__param_0];
	ld.param.u64 	%rd2, [_Z18addMatricesRowWisePiS_S__param_1];
	ld.param.u64 	%rd3, [_Z18addMatricesRowWisePiS_S__param_2];
	mov.u32 	%r1, %tid.x;
	setp.gt.u32 	%p1, %r1, 3;
	@%p1 bra 	$L__BB0_2;
	cvta.to.global.u64 	%rd4, %rd1;
	cvta.to.global.u64 	%rd5, %rd2;
	cvta.to.global.u64 	%rd6, %rd3;
	shl.b32 	%r2, %r1, 2;
	mul.wide.u32 	%rd7, %r2, 4;
	add.s64 	%rd8, %rd4, %rd7;
	ld.global.u32 	%r3, [%rd8];
	add.s64 	%rd9, %rd5, %rd7;
	ld.global.u32 	%r4, [%rd9];
	add.s32 	%r5, %r4, %r3;
	add.s64 	%rd10, %rd6, %rd7;
	st.global.u32 	[%rd10], %r5;
	ld.global.u32 	%r6, [%rd8+4];
	ld.global.u32 	%r7, [%rd9+4];
	add.s32 	%r8, %r7, %r6;
	st.global.u32 	[%rd10+4], %r8;
	ld.global.u32 	%r9, [%rd8+8];
	ld.global.u32 	%r10, [%rd9+8];
	add.s32 	%r11, %r10, %r9;
	st.global.u32 	[%rd10+8], %r11;
	ld.global.u32 	%r12, [%rd8+12];
	ld.global.u32 	%r13, [%rd9+12];
	add.s32 	%r14, %r13, %r12;
	st.global.u32 	[%rd10+12], %r14;
$L__BB0_2:
	ret;

}
	// .globl	_Z21addMatricesColumnWisePiS_S_
.visible .entry _Z21addMatricesColumnWisePiS_S_(
	.param .u64 .ptr .align 1 _Z21addMatricesColumnWisePiS_S__param_0,
	.param .u64 .ptr .align 1 _Z21addMatricesColumnWisePiS_S__param_1,
	.param .u64 .ptr .align 1 _Z21addMatricesColumnWisePiS_S__param_2
)
{
	.reg .pred 	%p<2>;
	.reg .b32 	%r<14>;
	.reg .b64 	%rd<11>;

	ld.param.u64 	%rd1, [_Z21addMatricesColumnWisePiS_S__param_0];
	ld.param.u64 	%rd2, [_Z21addMatricesColumnWisePiS_S__param_1];
	ld.param.u64 	%rd3, [_Z21addMatricesColumnWisePiS_S__param_2];
	mov.u32 	%r1, %tid.x;
	setp.gt.u32 	%p1, %r1, 3;
	@%p1 bra 	$L__BB1_2;
	cvta.to.global.u64 	%rd4, %rd1;
	cvta.to.global.u64 	%rd5, %rd2;
	cvta.to.global.u64 	%rd6, %rd3;
	mul.wide.u32 	%rd7, %r1, 4;
	add.s64 	%rd8, %rd4, %rd7;
	ld.global.u32 	%r2, [%rd8];
	add.s64 	%rd9, %rd5, %rd7;
	ld.global.u32 	%r3, [%rd9];
	add.s32 	%r4, %r3, %r2;
	add.s64 	%rd10, %rd6, %rd7;
	st.global.u32 	[%rd10], %r4;
	ld.global.u32 	%r5, [%rd8+16];
	ld.global.u32 	%r6, [%rd9+16];
	add.s32 	%r7, %r6, %r5;
	st.global.u32 	[%rd10+16], %r7;
	ld.global.u32 	%r8, [%rd8+32];
	ld.global.u32 	%r9, [%rd9+32];
	add.s32 	%r10, %r9, %r8;
	st.global.u32 	[%rd10+32], %r10;
	ld.global.u32 	%r11, [%rd8+48];
	ld.global.u32 	%r12, [%rd9+48];
	add.s32 	%r13, %r12, %r11;
	st.global.u32 	[%rd10+48], %r13;
$L__BB1_2:
	ret;

}
	// .globl	_Z22addMatricesElementWisePiS_S_
.visible .entry _Z22addMatricesElementWisePiS_S_(
	.param .u64 .ptr .align 1 _Z22addMatricesElementWisePiS_S__param_0,
	.param .u64 .ptr .align 1 _Z22addMatricesElementWisePiS_S__param_1,
	.param .u64 .ptr .align 1 _Z22addMatricesElementWisePiS_S__param_2
)
{
	.reg .pred 	%p<2>;
	.reg .b32 	%r<10>;
	.reg .b64 	%rd<11>;

	ld.param.u64 	%rd1, [_Z22addMatricesElementWisePiS_S__param_0];
	ld.param.u64 	%rd2, [_Z22addMatricesElementWisePiS_S__param_1];
	ld.param.u64 	%rd3, [_Z22addMatricesElementWisePiS_S__param_2];
	mov.u32 	%r1, %ctaid.x;
	mov.u32 	%r2, %tid.x;
	or.b32  	%r3, %r1, %r2;
	and.b32  	%r4, %r3, 2147483644;
	setp.ne.s32 	%p1, %r4, 0;
	@%p1 bra 	$L__BB2_2;
	cvta.to.global.u64 	%rd4, %rd1;
	cvta.to.global.u64 	%rd5, %rd2;
	cvta.to.global.u64 	%rd6, %rd3;
	shl.b32 	%r5, %r1, 2;
	add.s32 	%r6, %r5, %r2;
	mul.wide.u32 	%rd7, %r6, 4;
	add.s64 	%rd8, %rd4, %rd7;
	ld.global.u32 	%r7, [%rd8];
	add.s64 	%rd9, %rd5, %rd7;
	ld.global.u32 	%r8, [%rd9];
	add.s32 	%r9, %r8, %r7;
	add.s64 	%rd10, %rd6, %rd7;
	st.global.u32 	[%rd10], %r9;
$L__BB2_2:
	ret;

}


// ===== COMPILED SASS (sm_100) =====

	.target	sm_100

	.elftype	@"ET_EXEC"


//--------------------- .note.nv.tkinfo           --------------------------
	.section	.note.nv.tkinfo,"",@"SHT_NOTE"
	.sectionflags	@"SHF_NOTE_NV_TKINFO"
	.tkinfo
        /*0018*/ 	.word	0x00000002
        /*0030*/ 	.string	""
        /*0030*/ 	.string	"ptxas"
        /*0030*/ 	.string	"Cuda compilation tools, release 13.0, V13.0.88"
        /*0030*/ 	.string	"Build cuda_13.0.r13.0/compiler.36424714_0"
        /*0030*/ 	.string	"-arch sm_100 -m 64 "



//--------------------- .note.nv.cuinfo           --------------------------
	.section	.note.nv.cuinfo,"",@"SHT_NOTE"
	.sectionflags	@"SHF_NOTE_NV_CUINFO"
        /*0018*/ 	.short	0x0002
        /*001a*/ 	.short	0x0064
        /*001c*/ 	.short	0x0082
	.zero		2


//--------------------- .nv.info                  --------------------------
	.section	.nv.info,"",@"SHT_CUDA_INFO"
	.align	4


	//----- nvinfo : EIATTR_REGCOUNT
	.align		4
        /*0000*/ 	.byte	0x04, 0x2f
        /*0002*/ 	.short	(.L_1 - .L_0)
	.align		4
.L_0:
        /*0004*/ 	.word	index@(_Z18addMatricesRowWisePiS_S_)
        /*0008*/ 	.word	0x00000012


	//----- nvinfo : EIATTR_FRAME_SIZE
	.align		4
.L_1:
        /*000c*/ 	.byte	0x04, 0x11
        /*000e*/ 	.short	(.L_3 - .L_2)
	.align		4
.L_2:
        /*0010*/ 	.word	index@(_Z18addMatricesRowWisePiS_S_)
        /*0014*/ 	.word	0x00000000


	//----- nvinfo : EIATTR_REGCOUNT
	.align		4
.L_3:
        /*0018*/ 	.byte	0x04, 0x2f
        /*001a*/ 	.short	(.L_5 - .L_4)
	.align		4
.L_4:
        /*001c*/ 	.word	index@(_Z21addMatricesColumnWisePiS_S_)
        /*0020*/ 	.word	0x00000012


	//----- nvinfo : EIATTR_FRAME_SIZE
	.align		4
.L_5:
        /*0024*/ 	.byte	0x04, 0x11
        /*0026*/ 	.short	(.L_7 - .L_6)
	.align		4
.L_6:
        /*0028*/ 	.word	index@(_Z21addMatricesColumnWisePiS_S_)
        /*002c*/ 	.word	0x00000000


	//----- nvinfo : EIATTR_REGCOUNT
	.align		4
.L_7:
        /*0030*/ 	.byte	0x04, 0x2f
        /*0032*/ 	.short	(.L_9 - .L_8)
	.align		4
.L_8:
        /*0034*/ 	.word	index@(_Z22addMatricesElementWisePiS_S_)
        /*0038*/ 	.word	0x0000000c


	//----- nvinfo : EIATTR_FRAME_SIZE
	.align		4
.L_9:
        /*003c*/ 	.byte	0x04, 0x11
        /*003e*/ 	.short	(.L_11 - .L_10)
	.align		4
.L_10:
        /*0040*/ 	.word	index@(_Z22addMatricesElementWisePiS_S_)
        /*0044*/ 	.word	0x00000000


	//----- nvinfo : EIATTR_MIN_STACK_SIZE
	.align		4
.L_11:
        /*0048*/ 	.byte	0x04, 0x12
        /*004a*/ 	.short	(.L_13 - .L_12)
	.align		4
.L_12:
        /*004c*/ 	.word	index@(_Z22addMatricesElementWisePiS_S_)
        /*0050*/ 	.word	0x00000000


	//----- nvinfo : EIATTR_MIN_STACK_SIZE
	.align		4
.L_13:
        /*0054*/ 	.byte	0x04, 0x12
        /*0056*/ 	.short	(.L_15 - .L_14)
	.align		4
.L_14:
        /*0058*/ 	.word	index@(_Z21addMatricesColumnWisePiS_S_)
        /*005c*/ 	.word	0x00000000


	//----- nvinfo : EIATTR_MIN_STACK_SIZE
	.align		4
.L_15:
        /*0060*/ 	.byte	0x04, 0x12
        /*0062*/ 	.short	(.L_17 - .L_16)
	.align		4
.L_16:
        /*0064*/ 	.word	index@(_Z18addMatricesRowWisePiS_S_)
        /*0068*/ 	.word	0x00000000
.L_17:


//--------------------- .nv.compat                --------------------------
	.section	.nv.compat,"",@"SHT_CUDA_COMPAT_INFO"
	.align	4
        /*0000*/ 	.byte	0x02, 0x09, 0x00, 0x00, 0x02, 0x02, 0x01, 0x00, 0x02, 0x05, 0x05, 0x00, 0x03, 0x07, 0x01, 0x01
        /*0010*/ 	.byte	0x02, 0x03, 0x00, 0x00, 0x02, 0x06, 0x01, 0x00, 0x04, 0x0b, 0x08, 0x00, 0x09, 0x00, 0x00, 0x00
        /*0020*/ 	.byte	0x00, 0x00, 0x00, 0x00


//--------------------- .nv.info._Z22addMatricesElementWisePiS_S_ --------------------------
	.section	.nv.info._Z22addMatricesElementWisePiS_S_,"",@"SHT_CUDA_INFO"
	.sectionflags	@""
	.align	4


	//----- nvinfo : EIATTR_CUDA_API_VERSION
	.align		4
        /*0000*/ 	.byte	0x04, 0x37
        /*0002*/ 	.short	(.L_19 - .L_18)
.L_18:
        /*0004*/ 	.word	0x00000082


	//----- nvinfo : EIATTR_KPARAM_INFO
	.align		4
.L_19:
        /*0008*/ 	.byte	0x04, 0x17
        /*000a*/ 	.short	(.L_21 - .L_20)
.L_20:
        /*000c*/ 	.word	0x00000000
        /*0010*/ 	.short	0x0002
        /*0012*/ 	.short	0x0010
        /*0014*/ 	.byte	0x00, 0xf5, 0x21, 0x00


	//----- nvinfo : EIATTR_KPARAM_INFO
	.align		4
.L_21:
        /*0018*/ 	.byte	0x04, 0x17
        /*001a*/ 	.short	(.L_23 - .L_22)
.L_22:
        /*001c*/ 	.word	0x00000000
        /*0020*/ 	.short	0x0001
        /*0022*/ 	.short	0x0008
        /*0024*/ 	.byte	0x00, 0xf5, 0x21, 0x00


	//----- nvinfo : EIATTR_KPARAM_INFO
	.align		4
.L_23:
        /*0028*/ 	.byte	0x04, 0x17
        /*002a*/ 	.short	(.L_25 - .L_24)
.L_24:
        /*002c*/ 	.word	0x00000000
        /*0030*/ 	.short	0x0000
        /*0032*/ 	.short	0x0000
        /*0034*/ 	.byte	0x00, 0xf5, 0x21, 0x00


	//----- nvinfo : EIATTR_SPARSE_MMA_MASK
	.align		4
.L_25:
        /*0038*/ 	.byte	0x03, 0x50
        /*003a*/ 	.short	0x0000


	//----- nvinfo : EIATTR_MAXREG_COUNT
	.align		4
        /*003c*/ 	.byte	0x03, 0x1b
        /*003e*/ 	.short	0x00ff


	//----- nvinfo : EIATTR_MERCURY_ISA_VERSION
	.align		4
        /*0040*/ 	.byte	0x03, 0x5f
        /*0042*/ 	.short	0x0101


	//----- nvinfo : EIATTR_VRC_CTA_INIT_COUNT
	.align		4
        /*0044*/ 	.byte	0x02, 0x4a
	.zero		1
	.zero		1


	//----- nvinfo : EIATTR_EXIT_INSTR_OFFSETS
	.align		4
        /*0048*/ 	.byte	0x04, 0x1c
        /*004a*/ 	.short	(.L_27 - .L_26)


	//   ....[0]....
.L_26:
        /*004c*/ 	.word	0x00000040


	//   ....[1]....
        /*0050*/ 	.word	0x00000110


	//----- nvinfo : EIATTR_CBANK_PARAM_SIZE
	.align		4
.L_27:
        /*0054*/ 	.byte	0x03, 0x19
        /*0056*/ 	.short	0x0018


	//----- nvinfo : EIATTR_PARAM_CBANK
	.align		4
        /*0058*/ 	.byte	0x04, 0x0a
        /*005a*/ 	.short	(.L_29 - .L_28)
	.align		4
.L_28:
        /*005c*/ 	.word	index@(.nv.constant0._Z22addMatricesElementWisePiS_S_)
        /*0060*/ 	.short	0x0380
        /*0062*/ 	.short	0x0018


	//----- nvinfo : EIATTR_SW_WAR
	.align		4
.L_29:
        /*0064*/ 	.byte	0x04, 0x36
        /*0066*/ 	.short	(.L_31 - .L_30)
.L_30:
        /*0068*/ 	.word	0x00000008
.L_31:


//--------------------- .nv.info._Z21addMatricesColumnWisePiS_S_ --------------------------
	.section	.nv.info._Z21addMatricesColumnWisePiS_S_,"",@"SHT_CUDA_INFO"
	.sectionflags	@""
	.align	4


	//----- nvinfo : EIATTR_CUDA_API_VERSION
	.align		4
        /*0000*/ 	.byte	0x04, 0x37
        /*0002*/ 	.short	(.L_33 - .L_32)
.L_32:
        /*0004*/ 	.word	0x00000082


	//----- nvinfo : EIATTR_KPARAM_INFO
	.align		4
.L_33:
        /*0008*/ 	.byte	0x04, 0x17
        /*000a*/ 	.short	(.L_35 - .L_34)
.L_34:
        /*000c*/ 	.word	0x00000000
        /*0010*/ 	.short	0x0002
        /*0012*/ 	.short	0x0010
        /*0014*/ 	.byte	0x00, 0xf5, 0x21, 0x00


	//----- nvinfo : EIATTR_KPARAM_INFO
	.align		4
.L_35:
        /*0018*/ 	.byte	0x04, 0x17
        /*001a*/ 	.short	(.L_37 - .L_36)
.L_36:
        /*001c*/ 	.word	0x00000000
        /*0020*/ 	.short	0x0001
        /*0022*/ 	.short	0x0008
        /*0024*/ 	.byte	0x00, 0xf5, 0x21, 0x00


	//----- nvinfo : EIATTR_KPARAM_INFO
	.align		4
.L_37:
        /*0028*/ 	.byte	0x04, 0x17
        /*002a*/ 	.short	(.L_39 - .L_38)
.L_38:
        /*002c*/ 	.word	0x00000000
        /*0030*/ 	.short	0x0000
        /*0032*/ 	.short	0x0000
        /*0034*/ 	.byte	0x00, 0xf5, 0x21, 0x00


	//----- nvinfo : EIATTR_SPARSE_MMA_MASK
	.align		4
.L_39:
        /*0038*/ 	.byte	0x03, 0x50
        /*003a*/ 	.short	0x0000


	//----- nvinfo : EIATTR_MAXREG_COUNT
	.align		4
        /*003c*/ 	.byte	0x03, 0x1b
        /*003e*/ 	.short	0x00ff


	//----- nvinfo : EIATTR_MERCURY_ISA_VERSION
	.align		4
        /*0040*/ 	.byte	0x03, 0x5f
        /*0042*/ 	.short	0x0101


	//----- nvinfo : EIATTR_VRC_CTA_INIT_COUNT
	.align		4
        /*0044*/ 	.byte	0x02, 0x4a
	.zero		1
	.zero		1


	//----- nvinfo : EIATTR_EXIT_INSTR_OFFSETS
	.align		4
        /*0048*/ 	.byte	0x04, 0x1c
        /*004a*/ 	.short	(.L_41 - .L_40)


	//   ....[0]....
.L_40:
        /*004c*/ 	.word	0x00000030


	//   ....[1]....
        /*0050*/ 	.word	0x000001b0


	//----- nvinfo : EIATTR_CBANK_PARAM_SIZE
	.align		4
.L_41:
        /*0054*/ 	.byte	0x03, 0x19
        /*0056*/ 	.short	0x0018


	//----- nvinfo : EIATTR_PARAM_CBANK
	.align		4
        /*0058*/ 	.byte	0x04, 0x0a
        /*005a*/ 	.short	(.L_43 - .L_42)
	.align		4
.L_42:
        /*005c*/ 	.word	index@(.nv.constant0._Z21addMatricesColumnWisePiS_S_)
        /*0060*/ 	.short	0x0380
        /*0062*/ 	.short	0x0018


	//----- nvinfo : EIATTR_SW_WAR
	.align		4
.L_43:
        /*0064*/ 	.byte	0x04, 0x36
        /*0066*/ 	.short	(.L_45 - .L_44)
.L_44:
        /*0068*/ 	.word	0x00000008
.L_45:


//--------------------- .nv.info._Z18addMatricesRowWisePiS_S_ --------------------------
	.section	.nv.info._Z18addMatricesRowWisePiS_S_,"",@"SHT_CUDA_INFO"
	.sectionflags	@""
	.align	4


	//----- nvinfo : EIATTR_CUDA_API_VERSION
	.align		4
        /*0000*/ 	.byte	0x04, 0x37
        /*0002*/ 	.short	(.L_47 - .L_46)
.L_46:
        /*0004*/ 	.word	0x00000082


	//----- nvinfo : EIATTR_KPARAM_INFO
	.align		4
.L_47:
        /*0008*/ 	.byte	0x04, 0x17
        /*000a*/ 	.short	(.L_49 - .L_48)
.L_48:
        /*000c*/ 	.word	0x00000000
        /*0010*/ 	.short	0x0002
        /*0012*/ 	.short	0x0010
        /*0014*/ 	.byte	0x00, 0xf5, 0x21, 0x00


	//----- nvinfo : EIATTR_KPARAM_INFO
	.align		4
.L_49:
        /*0018*/ 	.byte	0x04, 0x17
        /*001a*/ 	.short	(.L_51 - .L_50)
.L_50:
        /*001c*/ 	.word	0x00000000
        /*0020*/ 	.short	0x0001
        /*0022*/ 	.short	0x0008
        /*0024*/ 	.byte	0x00, 0xf5, 0x21, 0x00


	//----- nvinfo : EIATTR_KPARAM_INFO
	.align		4
.L_51:
        /*0028*/ 	.byte	0x04, 0x17
        /*002a*/ 	.short	(.L_53 - .L_52)
.L_52:
        /*002c*/ 	.word	0x00000000
        /*0030*/ 	.short	0x0000
        /*0032*/ 	.short	0x0000
        /*0034*/ 	.byte	0x00, 0xf5, 0x21, 0x00


	//----- nvinfo : EIATTR_SPARSE_MMA_MASK
	.align		4
.L_53:
        /*0038*/ 	.byte	0x03, 0x50
        /*003a*/ 	.short	0x0000


	//----- nvinfo : EIATTR_MAXREG_COUNT
	.align		4
        /*003c*/ 	.byte	0x03, 0x1b
        /*003e*/ 	.short	0x00ff


	//----- nvinfo : EIATTR_MERCURY_ISA_VERSION
	.align		4
        /*0040*/ 	.byte	0x03, 0x5f
        /*0042*/ 	.short	0x0101


	//----- nvinfo : EIATTR_VRC_CTA_INIT_COUNT
	.align		4
        /*0044*/ 	.byte	0x02, 0x4a
	.zero		1
	.zero		1


	//----- nvinfo : EIATTR_EXIT_INSTR_OFFSETS
	.align		4
        /*0048*/ 	.byte	0x04, 0x1c
        /*004a*/ 	.short	(.L_55 - .L_54)


	//   ....[0]....
.L_54:
        /*004c*/ 	.word	0x00000030


	//   ....[1]....
        /*0050*/ 	.word	0x000001c0


	//----- nvinfo : EIATTR_CBANK_PARAM_SIZE
	.align		4
.L_55:
        /*0054*/ 	.byte	0x03, 0x19
        /*0056*/ 	.short	0x0018


	//----- nvinfo : EIATTR_PARAM_CBANK
	.align		4
        /*0058*/ 	.byte	0x04, 0x0a
        /*005a*/ 	.short	(.L_57 - .L_56)
	.align		4
.L_56:
        /*005c*/ 	.word	index@(.nv.constant0._Z18addMatricesRowWisePiS_S_)
        /*0060*/ 	.short	0x0380
        /*0062*/ 	.short	0x0018


	//----- nvinfo : EIATTR_SW_WAR
	.align		4
.L_57:
        /*0064*/ 	.byte	0x04, 0x36
        /*0066*/ 	.short	(.L_59 - .L_58)
.L_58:
        /*0068*/ 	.word	0x00000008
.L_59:


//--------------------- .nv.callgraph             --------------------------
	.section	.nv.callgraph,"",@"SHT_CUDA_CALLGRAPH"
	.align	4
	.sectionentsize	8
	.align		4
        /*0000*/ 	.word	0x00000000
	.align		4
        /*0004*/ 	.word	0xffffffff
	.align		4
        /*0008*/ 	.word	0x00000000
	.align		4
        /*000c*/ 	.word	0xfffffffe
	.align		4
        /*0010*/ 	.word	0x00000000
	.align		4
        /*0014*/ 	.word	0xfffffffd
	.align		4
        /*0018*/ 	.word	0x00000000
	.align		4
        /*001c*/ 	.word	0xfffffffc


//--------------------- .text._Z22addMatricesElementWisePiS_S_ --------------------------
	.section	.text._Z22addMatricesElementWisePiS_S_,"ax",@progbits
	.align	128
        .global         _Z22addMatricesElementWisePiS_S_
        .type           _Z22addMatricesElementWisePiS_S_,@function
        .size           _Z22addMatricesElementWisePiS_S_,(.L_x_3 - _Z22addMatricesElementWisePiS_S_)
        .other          _Z22addMatricesElementWisePiS_S_,@"STO_CUDA_ENTRY STV_DEFAULT"
_Z22addMatricesElementWisePiS_S_:
.text._Z22addMatricesElementWisePiS_S_:
[----:B------:R-:W-:Y:S01]  /*0000*/  LDC R1, c[0x0][0x37c] ;  /* 0x0000df00ff017b82 */ /* 0x000fe20000000800 */
[----:B------:R-:W0:Y:S01]  /*0010*/  S2R R9, SR_CTAID.X ;  /* 0x0000000000097919 */ /* 0x000e220000002500 */
[----:B------:R-:W0:Y:S02]  /*0020*/  S2R R0, SR_TID.X ;  /* 0x0000000000007919 */ /* 0x000e240000002100 */
[----:B0-----:R-:W-:-:S13]  /*0030*/  LOP3.LUT P0, RZ, R9, 0x7ffffffc, R0, 0xc8, !PT ;  /* 0x7ffffffc09ff7812 */ /* 0x001fda000780c800 */
[----:B------:R-:W-:Y:S05]  /*0040*/  @P0 EXIT ;  /* 0x000000000000094d */ /* 0x000fea0003800000 */
[----:B------:R-:W0:Y:S01]  /*0050*/  LDC.64 R2, c[0x0][0x380] ;  /* 0x0000e000ff027b82 */ /* 0x000e220000000a00 */
[----:B------:R-:W1:Y:S01]  /*0060*/  LDCU.64 UR4, c[0x0][0x358] ;  /* 0x00006b00ff0477ac */ /* 0x000e620008000a00 */
[----:B------:R-:W-:-:S06]  /*0070*/  LEA R9, R9, R0, 0x2 ;  /* 0x0000000009097211 */ /* 0x000fcc00078e10ff */
[----:B------:R-:W2:Y:S08]  /*0080*/  LDC.64 R4, c[0x0][0x388] ;  /* 0x0000e200ff047b82 */ /* 0x000eb00000000a00 */
[----:B------:R-:W3:Y:S01]  /*0090*/  LDC.64 R6, c[0x0][0x390] ;  /* 0x0000e400ff067b82 */ /* 0x000ee20000000a00 */
[----:B0-----:R-:W-:-:S06]  /*00a0*/  IMAD.WIDE.U32 R2, R9, 0x4, R2 ;  /* 0x0000000409027825 */ /* 0x001fcc00078e0002 */
[----:B-1----:R-:W4:Y:S01]  /*00b0*/  LDG.E R2, desc[UR4][R2.64] ;  /* 0x0000000402027981 */ /* 0x002f22000c1e1900 */
[----:B--2---:R-:W-:-:S06]  /*00c0*/  IMAD.WIDE.U32 R4, R9, 0x4, R4 ;  /* 0x0000000409047825 */ /* 0x004fcc00078e0004 */
[----:B------:R-:W4:Y:S01]  /*00d0*/  LDG.E R5, desc[UR4][R4.64] ;  /* 0x0000000404057981 */ /* 0x000f22000c1e1900 */
[----:B---3--:R-:W-:Y:S01]  /*00e0*/  IMAD.WIDE.U32 R6, R9, 0x4, R6 ;  /* 0x0000000409067825 */ /* 0x008fe200078e0006 */
[----:B----4-:R-:W-:-:S05]  /*00f0*/  IADD3 R9, PT, PT, R2, R5, RZ ;  /* 0x0000000502097210 */ /* 0x010fca0007ffe0ff */
[----:B------:R-:W-:Y:S01]  /*0100*/  STG.E desc[UR4][R6.64], R9 ;  /* 0x0000000906007986 */ /* 0x000fe2000c101904 */
[----:B------:R-:W-:Y:S05]  /*0110*/  EXIT ;  /* 0x000000000000794d */ /* 0x000fea0003800000 */
.L_x_0:
[----:B------:R-:W-:-:S00]  /*0120*/  BRA `(.L_x_0) ;  /* 0xfffffffc00fc7947 */ /* 0x000fc0000383ffff */
[----:B------:R-:W-:-:S00]  /*0130*/  NOP ;  /* 0x0000000000007918 */ /* 0x000fc00000000000 */
        /* <DEDUP_REMOVED lines=12> */
.L_x_3:


//--------------------- .text._Z21addMatricesColumnWisePiS_S_ --------------------------
	.section	.text._Z21addMatricesColumnWisePiS_S_,"ax",@progbits
	.align	128
        .global         _Z21addMatricesColumnWisePiS_S_
        .type           _Z21addMatricesColumnWisePiS_S_,@function
        .size           _Z21addMatricesColumnWisePiS_S_,(.L_x_4 - _Z21addMatricesColumnWisePiS_S_)
        .other          _Z21addMatricesColumnWisePiS_S_,@"STO_CUDA_ENTRY STV_DEFAULT"
_Z21addMatricesColumnWisePiS_S_:
.text._Z21addMatricesColumnWisePiS_S_:
[----:B------:R-:W-:Y:S01]  /*0000*/  LDC R1, c[0x0][0x37c] ;  /* 0x0000df00ff017b82 */ /* 0x000fe20000000800 */
[----:B------:R-:W0:Y:S02]  /*0010*/  S2R R11, SR_TID.X ;  /* 0x00000000000b7919 */ /* 0x000e240000002100 */
[----:B0-----:R-:W-:-:S13]  /*0020*/  ISETP.GT.U32.AND P0, PT, R11, 0x3, PT ;  /* 0x000000030b00780c */ /* 0x001fda0003f04070 */
[----:B------:R-:W-:Y:S05]  /*0030*/  @P0 EXIT ;  /* 0x000000000000094d */ /* 0x000fea0003800000 */
[----:B------:R-:W0:Y:S01]  /*0040*/  LDC.64 R4, c[0x0][0x380] ;  /* 0x0000e000ff047b82 */ /* 0x000e220000000a00 */
[----:B------:R-:W1:Y:S07]  /*0050*/  LDCU.64 UR4, c[0x0][0x358] ;  /* 0x00006b00ff0477ac */ /* 0x000e6e0008000a00 */
[----:B------:R-:W2:Y:S08]  /*0060*/  LDC.64 R6, c[0x0][0x388] ;  /* 0x0000e200ff067b82 */ /* 0x000eb00000000a00 */
[----:B------:R-:W3:Y:S01]  /*0070*/  LDC.64 R2, c[0x0][0x390] ;  /* 0x0000e400ff027b82 */ /* 0x000ee20000000a00 */
[----:B0-----:R-:W-:-:S05]  /*0080*/  IMAD.WIDE.U32 R4, R11, 0x4, R4 ;  /* 0x000000040b047825 */ /* 0x001fca00078e0004 */
[----:B-1----:R-:W4:Y:S01]  /*0090*/  LDG.E R0, desc[UR4][R4.64] ;  /* 0x0000000404007981 */ /* 0x002f22000c1e1900 */
[----:B--2---:R-:W-:-:S05]  /*00a0*/  IMAD.WIDE.U32 R6, R11, 0x4, R6 ;  /* 0x000000040b067825 */ /* 0x004fca00078e0006 */
[----:B------:R-:W4:Y:S01]  /*00b0*/  LDG.E R9, desc[UR4][R6.64] ;  /* 0x0000000406097981 */ /* 0x000f22000c1e1900 */
[----:B---3--:R-:W-:Y:S01]  /*00c0*/  IMAD.WIDE.U32 R2, R11, 0x4, R2 ;  /* 0x000000040b027825 */ /* 0x008fe200078e0002 */
[----:B----4-:R-:W-:-:S05]  /*00d0*/  IADD3 R9, PT, PT, R0, R9, RZ ;  /* 0x0000000900097210 */ /* 0x010fca0007ffe0ff */
[----:B------:R-:W-:Y:S04]  /*00e0*/  STG.E desc[UR4][R2.64], R9 ;  /* 0x0000000902007986 */ /* 0x000fe8000c101904 */
[----:B------:R-:W2:Y:S04]  /*00f0*/  LDG.E R0, desc[UR4][R4.64+0x10] ;  /* 0x0000100404007981 */ /* 0x000ea8000c1e1900 */
[----:B------:R-:W2:Y:S02]  /*0100*/  LDG.E R11, desc[UR4][R6.64+0x10] ;  /* 0x00001004060b7981 */ /* 0x000ea4000c1e1900 */
[----:B--2---:R-:W-:-:S05]  /*0110*/  IADD3 R11, PT, PT, R0, R11, RZ ;  /* 0x0000000b000b7210 */ /* 0x004fca0007ffe0ff */
        /* <DEDUP_REMOVED lines=8> */
[----:B------:R-:W-:Y:S01]  /*01a0*/  STG.E desc[UR4][R2.64+0x30], R15 ;  /* 0x0000300f02007986 */ /* 0x000fe2000c101904 */
[----:B------:R-:W-:Y:S05]  /*01b0*/  EXIT ;  /* 0x000000000000794d */ /* 0x000fea0003800000 */
.L_x_1:
        /* <DEDUP_REMOVED lines=12> */
.L_x_4:


//--------------------- .text._Z18addMatricesRowWisePiS_S_ --------------------------
	.section	.text._Z18addMatricesRowWisePiS_S_,"ax",@progbits
	.align	128
        .global         _Z18addMatricesRowWisePiS_S_
        .type           _Z18addMatricesRowWisePiS_S_,@function
        .size           _Z18addMatricesRowWisePiS_S_,(.L_x_5 - _Z18addMatricesRowWisePiS_S_)
        .other          _Z18addMatricesRowWisePiS_S_,@"STO_CUDA_ENTRY STV_DEFAULT"
_Z18addMatricesRowWisePiS_S_:
.text._Z18addMatricesRowWisePiS_S_:
[----:B------:R-:W-:Y:S01]  /*0000*/  LDC R1, c[0x0][0x37c] ;  /* 0x0000df00ff017b82 */ /* 0x000fe20000000800 */
[----:B------:R-:W0:Y:S02]  /*0010*/  S2R R9, SR_TID.X ;  /* 0x0000000000097919 */ /* 0x000e240000002100 */
[----:B0-----:R-:W-:-:S13]  /*0020*/  ISETP.GT.U32.AND P0, PT, R9, 0x3, PT ;  /* 0x000000030900780c */ /* 0x001fda0003f04070 */
[----:B------:R-:W-:Y:S05]  /*0030*/  @P0 EXIT ;  /* 0x000000000000094d */ /* 0x000fea0003800000 */
[----:B------:R-:W0:Y:S01]  /*0040*/  LDC.64 R2, c[0x0][0x380] ;  /* 0x0000e000ff027b82 */ /* 0x000e220000000a00 */
[----:B------:R-:W1:Y:S01]  /*0050*/  LDCU.64 UR4, c[0x0][0x358] ;  /* 0x00006b00ff0477ac */ /* 0x000e620008000a00 */
[----:B------:R-:W-:-:S06]  /*0060*/  SHF.L.U32 R9, R9, 0x2, RZ ;  /* 0x0000000209097819 */ /* 0x000fcc00000006ff */
        /* <DEDUP_REMOVED lines=22> */
.L_x_2:
        /* <DEDUP_REMOVED lines=11> */
.L_x_5:


//--------------------- .nv.shared.reserved.0     --------------------------
	.section	.nv.shared.reserved.0,"aw",@nobits
	.weak		__nv_reservedSMEM_offset_0_alias
	.size		__nv_reservedSMEM_offset_0_alias, 0, 64
	.other		__nv_reservedSMEM_offset_0_alias,@"STO_CUDA_RESERVED_SHARED STV_DEFAULT"
__nv_reservedSMEM_offset_0_alias:
	.zero		0
	.zero		64


//--------------------- .nv.constant0._Z22addMatricesElementWisePiS_S_ --------------------------
	.section	.nv.constant0._Z22addMatricesElementWisePiS_S_,"a",@progbits
	.sectionflags	@""
	.align	4
.nv.constant0._Z22addMatricesElementWisePiS_S_:
	.zero		920


//--------------------- .nv.constant0._Z21addMatricesColumnWisePiS_S_ --------------------------
	.section	.nv.constant0._Z21addMatricesColumnWisePiS_S_,"a",@progbits
	.sectionflags	@""
	.align	4
.nv.constant0._Z21addMatricesColumnWisePiS_S_:
	.zero		920


//--------------------- .nv.constant0._Z18addMatricesRowWisePiS_S_ --------------------------
	.section	.nv.constant0._Z18addMatricesRowWisePiS_S_,"a",@progbits
	.sectionflags	@""
	.align	4
.nv.constant0._Z18addMatricesRowWisePiS_S_:
	.zero		920


//--------------------- SYMBOLS --------------------------

	.type		.nv.reservedSmem.offset0,@object
	.size		.nv.reservedSmem.offset0,0x4
